//
// Generated by NVIDIA NVVM Compiler
//
// Compiler Build ID: CL-36424714
// Cuda compilation tools, release 13.0, V13.0.88
// Based on NVVM 20.0.0
//

.version 9.0
.target sm_100
.address_size 64

	// .globl	_Z13matrix_kernelPiiiiiiii

.visible .entry _Z13matrix_kernelPiiiiiiii(
	.param .u64 .ptr .align 1 _Z13matrix_kernelPiiiiiiii_param_0,
	.param .u32 _Z13matrix_kernelPiiiiiiii_param_1,
	.param .u32 _Z13matrix_kernelPiiiiiiii_param_2,
	.param .u32 _Z13matrix_kernelPiiiiiiii_param_3,
	.param .u32 _Z13matrix_kernelPiiiiiiii_param_4,
	.param .u32 _Z13matrix_kernelPiiiiiiii_param_5,
	.param .u32 _Z13matrix_kernelPiiiiiiii_param_6,
	.param .u32 _Z13matrix_kernelPiiiiiiii_param_7
)
{
	.reg .pred 	%p<2>;
	.reg .b32 	%r<23>;
	.reg .b64 	%rd<5>;

	ld.param.u64 	%rd1, [_Z13matrix_kernelPiiiiiiii_param_0];
	ld.param.u32 	%r2, [_Z13matrix_kernelPiiiiiiii_param_1];
	ld.param.u32 	%r7, [_Z13matrix_kernelPiiiiiiii_param_2];
	ld.param.u32 	%r3, [_Z13matrix_kernelPiiiiiiii_param_3];
	ld.param.u32 	%r4, [_Z13matrix_kernelPiiiiiiii_param_4];
	ld.param.u32 	%r5, [_Z13matrix_kernelPiiiiiiii_param_5];
	ld.param.u32 	%r6, [_Z13matrix_kernelPiiiiiiii_param_7];
	mov.u32 	%r8, %ctaid.x;
	mov.u32 	%r9, %ntid.x;
	mov.u32 	%r10, %tid.x;
	mad.lo.s32 	%r1, %r8, %r9, %r10;
	setp.ge.s32 	%p1, %r1, %r7;
	@%p1 bra 	$L__BB0_2;
	cvta.to.global.u64 	%rd2, %rd1;
	sub.s32 	%r11, %r5, %r3;
	add.s32 	%r12, %r11, 1;
	div.s32 	%r13, %r1, %r12;
	mad.lo.s32 	%r14, %r13, %r11, %r13;
	sub.s32 	%r15, %r1, %r14;
	add.s32 	%r16, %r3, %r15;
	add.s32 	%r17, %r16, -1;
	add.s32 	%r18, %r4, %r13;
	mad.lo.s32 	%r19, %r17, %r2, %r18;
	add.s32 	%r20, %r19, -1;
	mul.wide.s32 	%rd3, %r20, 4;
	add.s64 	%rd4, %rd2, %rd3;
	ld.global.u32 	%r21, [%rd4];
	add.s32 	%r22, %r21, %r6;
	st.global.u32 	[%rd4], %r22;
$L__BB0_2:
	ret;

}


// ===== COMPILED SASS (sm_100) =====

	.target	sm_100

	.elftype	@"ET_EXEC"


//--------------------- .note.nv.tkinfo           --------------------------
	.section	.note.nv.tkinfo,"",@"SHT_NOTE"
	.sectionflags	@"SHF_NOTE_NV_TKINFO"
	.tkinfo
        /*0018*/ 	.word	0x00000002
        /*0030*/ 	.string	""
        /*0030*/ 	.string	"ptxas"
        /*0030*/ 	.string	"Cuda compilation tools, release 13.0, V13.0.88"
        /*0030*/ 	.string	"Build cuda_13.0.r13.0/compiler.36424714_0"
        /*0030*/ 	.string	"-arch sm_100 -m 64 "



//--------------------- .note.nv.cuinfo           --------------------------
	.section	.note.nv.cuinfo,"",@"SHT_NOTE"
	.sectionflags	@"SHF_NOTE_NV_CUINFO"
        /*0018*/ 	.short	0x0002
        /*001a*/ 	.short	0x0064
        /*001c*/ 	.short	0x0082
	.zero		2


//--------------------- .nv.info                  --------------------------
	.section	.nv.info,"",@"SHT_CUDA_INFO"
	.align	4


	//----- nvinfo : EIATTR_REGCOUNT
	.align		4
        /*0000*/ 	.byte	0x04, 0x2f
        /*0002*/ 	.short	(.L_1 - .L_0)
	.align		4
.L_0:
        /*0004*/ 	.word	index@(_Z13matrix_kernelPiiiiiiii)
        /*0008*/ 	.word	0x0000000f


	//----- nvinfo : EIATTR_FRAME_SIZE
	.align		4
.L_1:
        /*000c*/ 	.byte	0x04, 0x11
        /*000e*/ 	.short	(.L_3 - .L_2)
	.align		4
.L_2:
        /*0010*/ 	.word	index@(_Z13matrix_kernelPiiiiiiii)
        /*0014*/ 	.word	0x00000000


	//----- nvinfo : EIATTR_MIN_STACK_SIZE
	.align		4
.L_3:
        /*0018*/ 	.byte	0x04, 0x12
        /*001a*/ 	.short	(.L_5 - .L_4)
	.align		4
.L_4:
        /*001c*/ 	.word	index@(_Z13matrix_kernelPiiiiiiii)
        /*0020*/ 	.word	0x00000000
.L_5:


//--------------------- .nv.compat                --------------------------
	.section	.nv.compat,"",@"SHT_CUDA_COMPAT_INFO"
	.align	4
        /*0000*/ 	.byte	0x02, 0x09, 0x00, 0x00, 0x02, 0x02, 0x01, 0x00, 0x02, 0x05, 0x05, 0x00, 0x03, 0x07, 0x01, 0x01
        /*0010*/ 	.byte	0x02, 0x03, 0x00, 0x00, 0x02, 0x06, 0x01, 0x00, 0x04, 0x0b, 0x08, 0x00, 0x09, 0x00, 0x00, 0x00
        /*0020*/ 	.byte	0x00, 0x00, 0x00, 0x00


//--------------------- .nv.info._Z13matrix_kernelPiiiiiiii --------------------------
	.section	.nv.info._Z13matrix_kernelPiiiiiiii,"",@"SHT_CUDA_INFO"
	.sectionflags	@""
	.align	4


	//----- nvinfo : EIATTR_CUDA_API_VERSION
	.align		4
        /*0000*/ 	.byte	0x04, 0x37
        /*0002*/ 	.short	(.L_7 - .L_6)
.L_6:
        /*0004*/ 	.word	0x00000082


	//----- nvinfo : EIATTR_KPARAM_INFO
	.align		4
.L_7:
        /*0008*/ 	.byte	0x04, 0x17
        /*000a*/ 	.short	(.L_9 - .L_8)
.L_8:
        /*000c*/ 	.word	0x00000000
        /*0010*/ 	.short	0x0007
        /*0012*/ 	.short	0x0020
        /*0014*/ 	.byte	0x00, 0xf0, 0x11, 0x00


	//----- nvinfo : EIATTR_KPARAM_INFO
	.align		4
.L_9:
        /*0018*/ 	.byte	0x04, 0x17
        /*001a*/ 	.short	(.L_11 - .L_10)
.L_10:
        /*001c*/ 	.word	0x00000000
        /*0020*/ 	.short	0x0006
        /*0022*/ 	.short	0x001c
        /*0024*/ 	.byte	0x00, 0xf0, 0x11, 0x00


	//----- nvinfo : EIATTR_KPARAM_INFO
	.align		4
.L_11:
        /*0028*/ 	.byte	0x04, 0x17
        /*002a*/ 	.short	(.L_13 - .L_12)
.L_12:
        /*002c*/ 	.word	0x00000000
        /*0030*/ 	.short	0x0005
        /*0032*/ 	.short	0x0018
        /*0034*/ 	.byte	0x00, 0xf0, 0x11, 0x00


	//----- nvinfo : EIATTR_KPARAM_INFO
	.align		4
.L_13:
        /*0038*/ 	.byte	0x04, 0x17
        /*003a*/ 	.short	(.L_15 - .L_14)
.L_14:
        /*003c*/ 	.word	0x00000000
        /*0040*/ 	.short	0x0004
        /*0042*/ 	.short	0x0014
        /*0044*/ 	.byte	0x00, 0xf0, 0x11, 0x00


	//----- nvinfo : EIATTR_KPARAM_INFO
	.align		4
.L_15:
        /*0048*/ 	.byte	0x04, 0x17
        /*004a*/ 	.short	(.L_17 - .L_16)
.L_16:
        /*004c*/ 	.word	0x00000000
        /*0050*/ 	.short	0x0003
        /*0052*/ 	.short	0x0010
        /*0054*/ 	.byte	0x00, 0xf0, 0x11, 0x00


	//----- nvinfo : EIATTR_KPARAM_INFO
	.align		4
.L_17:
        /*0058*/ 	.byte	0x04, 0x17
        /*005a*/ 	.short	(.L_19 - .L_18)
.L_18:
        /*005c*/ 	.word	0x00000000
        /*0060*/ 	.short	0x0002
        /*0062*/ 	.short	0x000c
        /*0064*/ 	.byte	0x00, 0xf0, 0x11, 0x00


	//----- nvinfo : EIATTR_KPARAM_INFO
	.align		4
.L_19:
        /*0068*/ 	.byte	0x04, 0x17
        /*006a*/ 	.short	(.L_21 - .L_20)
.L_20:
        /*006c*/ 	.word	0x00000000
        /*0070*/ 	.short	0x0001
        /*0072*/ 	.short	0x0008
        /*0074*/ 	.byte	0x00, 0xf0, 0x11, 0x00


	//----- nvinfo : EIATTR_KPARAM_INFO
	.align		4
.L_21:
        /*0078*/ 	.byte	0x04, 0x17
        /*007a*/ 	.short	(.L_23 - .L_22)
.L_22:
        /*007c*/ 	.word	0x00000000
        /*0080*/ 	.short	0x0000
        /*0082*/ 	.short	0x0000
        /*0084*/ 	.byte	0x00, 0xf5, 0x21, 0x00


	//----- nvinfo : EIATTR_SPARSE_MMA_MASK
	.align		4
.L_23:
        /*0088*/ 	.byte	0x03, 0x50
        /*008a*/ 	.short	0x0000


	//----- nvinfo : EIATTR_MAXREG_COUNT
	.align		4
        /*008c*/ 	.byte	0x03, 0x1b
        /*008e*/ 	.short	0x00ff


	//----- nvinfo : EIATTR_MERCURY_ISA_VERSION
	.align		4
        /*0090*/ 	.byte	0x03, 0x5f
        /*0092*/ 	.short	0x0101


	//----- nvinfo : EIATTR_VRC_CTA_INIT_COUNT
	.align		4
        /*0094*/ 	.byte	0x02, 0x4a
	.zero		1
	.zero		1


	//----- nvinfo : EIATTR_EXIT_INSTR_OFFSETS
	.align		4
        /*0098*/ 	.byte	0x04, 0x1c
        /*009a*/ 	.short	(.L_25 - .L_24)


	//   ....[0]....
.L_24:
        /*009c*/ 	.word	0x00000070


	//   ....[1]....
        /*00a0*/ 	.word	0x00000350


	//----- nvinfo : EIATTR_CBANK_PARAM_SIZE
	.align		4
.L_25:
        /*00a4*/ 	.byte	0x03, 0x19
        /*00a6*/ 	.short	0x0024


	//----- nvinfo : EIATTR_PARAM_CBANK
	.align		4
        /*00a8*/ 	.byte	0x04, 0x0a
        /*00aa*/ 	.short	(.L_27 - .L_26)
	.align		4
.L_26:
        /*00ac*/ 	.word	index@(.nv.constant0._Z13matrix_kernelPiiiiiiii)
        /*00b0*/ 	.short	0x0380
        /*00b2*/ 	.short	0x0024


	//----- nvinfo : EIATTR_SW_WAR
	.align		4
.L_27:
        /*00b4*/ 	.byte	0x04, 0x36
        /*00b6*/ 	.short	(.L_29 - .L_28)
.L_28:
        /*00b8*/ 	.word	0x00000008
.L_29:


//--------------------- .nv.callgraph             --------------------------
	.section	.nv.callgraph,"",@"SHT_CUDA_CALLGRAPH"
	.align	4
	.sectionentsize	8
	.align		4
        /*0000*/ 	.word	0x00000000
	.align		4
        /*0004*/ 	.word	0xffffffff
	.align		4
        /*0008*/ 	.word	0x00000000
	.align		4
        /*000c*/ 	.word	0xfffffffe
	.align		4
        /*0010*/ 	.word	0x00000000
	.align		4
        /*0014*/ 	.word	0xfffffffd
	.align		4
        /*0018*/ 	.word	0x00000000
	.align		4
        /*001c*/ 	.word	0xfffffffc


//--------------------- .text._Z13matrix_kernelPiiiiiiii --------------------------
	.section	.text._Z13matrix_kernelPiiiiiiii,"ax",@progbits
	.align	128
        .global         _Z13matrix_kernelPiiiiiiii
        .type           _Z13matrix_kernelPiiiiiiii,@function
        .size           _Z13matrix_kernelPiiiiiiii,(.L_x_1 - _Z13matrix_kernelPiiiiiiii)
        .other          _Z13matrix_kernelPiiiiiiii,@"STO_CUDA_ENTRY STV_DEFAULT"
_Z13matrix_kernelPiiiiiiii:
.text._Z13matrix_kernelPiiiiiiii:
[----:B------:R-:W-:Y:S01]  /*0000*/  LDC R1, c[0x0][0x37c] ;  /* 0x0000df00ff017b82 */ /* 0x000fe20000000800 */
[----:B------:R-:W0:Y:S07]  /*0010*/  S2R R3, SR_TID.X ;  /* 0x0000000000037919 */ /* 0x000e2e0000002100 */
[----:B------:R-:W0:Y:S01]  /*0020*/  S2UR UR4, SR_CTAID.X ;  /* 0x00000000000479c3 */ /* 0x000e220000002500 */
[----:B------:R-:W1:Y:S07]  /*0030*/  LDCU UR5, c[0x0][0x38c] ;  /* 0x00007180ff0577ac */ /* 0x000e6e0008000800 */
[----:B------:R-:W0:Y:S02]  /*0040*/  LDC R0, c[0x0][0x360] ;  /* 0x0000d800ff007b82 */ /* 0x000e240000000800 */
[----:B0-----:R-:W-:-:S05]  /*0050*/  IMAD R0, R0, UR4, R3 ;  /* 0x0000000400007c24 */ /* 0x001fca000f8e0203 */
[----:B-1----:R-:W-:-:S13]  /*0060*/  ISETP.GE.AND P0, PT, R0, UR5, PT ;  /* 0x0000000500007c0c */ /* 0x002fda000bf06270 */
[----:B------:R-:W-:Y:S05]  /*0070*/  @P0 EXIT ;  /* 0x000000000000094d */ /* 0x000fea0003800000 */
[----:B------:R-:W0:Y:S01]  /*0080*/  LDC R8, c[0x0][0x390] ;  /* 0x0000e400ff087b82 */ /* 0x000e220000000800 */
[----:B------:R-:W0:Y:S01]  /*0090*/  LDCU UR4, c[0x0][0x398] ;  /* 0x00007300ff0477ac */ /* 0x000e220008000800 */
[----:B------:R-:W-:Y:S01]  /*00a0*/  IABS R11, R0 ;  /* 0x00000000000b7213 */ /* 0x000fe20000000000 */
[----:B------:R-:W1:Y:S01]  /*00b0*/  LDCU UR6, c[0x0][0x388] ;  /* 0x00007100ff0677ac */ /* 0x000e620008000800 */
[----:B0-----:R-:W-:Y:S01]  /*00c0*/  IADD3 R4, PT, PT, -R8, UR4, RZ ;  /* 0x0000000408047c10 */ /* 0x001fe2000fffe1ff */
[----:B------:R-:W0:Y:S04]  /*00d0*/  LDCU UR4, c[0x0][0x394] ;  /* 0x00007280ff0477ac */ /* 0x000e280008000800 */
[----:B------:R-:W-:-:S05]  /*00e0*/  VIADD R5, R4, 0x1 ;  /* 0x0000000104057836 */ /* 0x000fca0000000000 */
[-C--:B------:R-:W-:Y:S02]  /*00f0*/  IABS R7, R5.reuse ;  /* 0x0000000500077213 */ /* 0x080fe40000000000 */
[----:B------:R-:W-:Y:S02]  /*0100*/  IABS R12, R5 ;  /* 0x00000005000c7213 */ /* 0x000fe40000000000 */
[----:B------:R-:W2:Y:S08]  /*0110*/  I2F.RP R6, R7 ;  /* 0x0000000700067306 */ /* 0x000eb00000209400 */
[----:B--2---:R-:W2:Y:S02]  /*0120*/  MUFU.RCP R6, R6 ;  /* 0x0000000600067308 */ /* 0x004ea40000001000 */
[----:B--2---:R-:W-:-:S02]  /*0130*/  VIADD R2, R6, 0xffffffe ;  /* 0x0ffffffe06027836 */ /* 0x004fc40000000000 */
[----:B------:R-:W-:-:S04]  /*0140*/  IMAD.MOV R6, RZ, RZ, -R12 ;  /* 0x000000ffff067224 */ /* 0x000fc800078e0a0c */
[----:B------:R2:W3:Y:S02]  /*0150*/  F2I.FTZ.U32.TRUNC.NTZ R3, R2 ;  /* 0x0000000200037305 */ /* 0x0004e4000021f000 */
[----:B--2---:R-:W-:Y:S01]  /*0160*/  HFMA2 R2, -RZ, RZ, 0, 0 ;  /* 0x00000000ff027431 */ /* 0x004fe200000001ff */
[----:B---3--:R-:W-:-:S05]  /*0170*/  IADD3 R10, PT, PT, RZ, -R3, RZ ;  /* 0x80000003ff0a7210 */ /* 0x008fca0007ffe0ff */
[----:B------:R-:W-:Y:S02]  /*0180*/  IMAD R9, R10, R7, RZ ;  /* 0x000000070a097224 */ /* 0x000fe400078e02ff */
[----:B------:R-:W-:Y:S02]  /*0190*/  IMAD.MOV.U32 R10, RZ, RZ, R11 ;  /* 0x000000ffff0a7224 */ /* 0x000fe400078e000b */
[----:B------:R-:W-:-:S06]  /*01a0*/  IMAD.HI.U32 R3, R3, R9, R2 ;  /* 0x0000000903037227 */ /* 0x000fcc00078e0002 */
[----:B------:R-:W-:-:S04]  /*01b0*/  IMAD.HI.U32 R3, R3, R10, RZ ;  /* 0x0000000a03037227 */ /* 0x000fc800078e00ff */
[----:B------:R-:W-:-:S05]  /*01c0*/  IMAD R2, R3, R6, R10 ;  /* 0x0000000603027224 */ /* 0x000fca00078e020a */
[----:B------:R-:W-:-:S13]  /*01d0*/  ISETP.GT.U32.AND P2, PT, R7, R2, PT ;  /* 0x000000020700720c */ /* 0x000fda0003f44070 */
[-C--:B------:R-:W-:Y:S01]  /*01e0*/  @!P2 IADD3 R2, PT, PT, R2, -R7.reuse, RZ ;  /* 0x800000070202a210 */ /* 0x080fe20007ffe0ff */
[----:B------:R-:W-:Y:S01]  /*01f0*/  @!P2 VIADD R3, R3, 0x1 ;  /* 0x000000010303a836 */ /* 0x000fe20000000000 */
[----:B------:R-:W-:Y:S02]  /*0200*/  ISETP.NE.AND P2, PT, R5, RZ, PT ;  /* 0x000000ff0500720c */ /* 0x000fe40003f45270 */
[----:B------:R-:W-:Y:S02]  /*0210*/  ISETP.GE.U32.AND P0, PT, R2, R7, PT ;  /* 0x000000070200720c */ /* 0x000fe40003f06070 */
[----:B------:R-:W-:-:S04]  /*0220*/  LOP3.LUT R2, R0, R5, RZ, 0x3c, !PT ;  /* 0x0000000500027212 */ /* 0x000fc800078e3cff */
[----:B------:R-:W-:-:S07]  /*0230*/  ISETP.GE.AND P1, PT, R2, RZ, PT ;  /* 0x000000ff0200720c */ /* 0x000fce0003f26270 */
[----:B------:R-:W-:-:S05]  /*0240*/  @P0 IADD3 R3, PT, PT, R3, 0x1, RZ ;  /* 0x0000000103030810 */ /* 0x000fca0007ffe0ff */
[----:B------:R-:W-:Y:S02]  /*0250*/  IMAD.MOV.U32 R7, RZ, RZ, R3 ;  /* 0x000000ffff077224 */ /* 0x000fe400078e0003 */
[----:B------:R-:W2:Y:S03]  /*0260*/  LDC.64 R2, c[0x0][0x380] ;  /* 0x0000e000ff027b82 */ /* 0x000ea60000000a00 */
[----:B------:R-:W-:Y:S02]  /*0270*/  @!P1 IADD3 R7, PT, PT, -R7, RZ, RZ ;  /* 0x000000ff07079210 */ /* 0x000fe40007ffe1ff */
[----:B------:R-:W-:-:S05]  /*0280*/  @!P2 LOP3.LUT R7, RZ, R5, RZ, 0x33, !PT ;  /* 0x00000005ff07a212 */ /* 0x000fca00078e33ff */
[----:B------:R-:W-:-:S05]  /*0290*/  IMAD R5, R4, R7, R7 ;  /* 0x0000000704057224 */ /* 0x000fca00078e0207 */
[----:B------:R-:W-:Y:S01]  /*02a0*/  IADD3 R5, PT, PT, R0, R8, -R5 ;  /* 0x0000000800057210 */ /* 0x000fe20007ffe805 */
[----:B0-----:R-:W-:Y:S01]  /*02b0*/  VIADD R0, R7, UR4 ;  /* 0x0000000407007c36 */ /* 0x001fe20008000000 */
[----:B------:R-:W0:Y:S02]  /*02c0*/  LDCU.64 UR4, c[0x0][0x358] ;  /* 0x00006b00ff0477ac */ /* 0x000e240008000a00 */
[----:B------:R-:W-:-:S05]  /*02d0*/  IADD3 R5, PT, PT, R5, -0x1, RZ ;  /* 0xffffffff05057810 */ /* 0x000fca0007ffe0ff */
[----:B-1----:R-:W-:Y:S01]  /*02e0*/  IMAD R0, R5, UR6, R0 ;  /* 0x0000000605007c24 */ /* 0x002fe2000f8e0200 */
[----:B------:R-:W1:Y:S03]  /*02f0*/  LDCU UR6, c[0x0][0x3a0] ;  /* 0x00007400ff0677ac */ /* 0x000e660008000800 */
[----:B------:R-:W-:-:S04]  /*0300*/  VIADD R5, R0, 0xffffffff ;  /* 0xffffffff00057836 */ /* 0x000fc80000000000 */
[----:B--2---:R-:W-:-:S05]  /*0310*/  IMAD.WIDE R2, R5, 0x4, R2 ;  /* 0x0000000405027825 */ /* 0x004fca00078e0202 */
[----:B0-----:R-:W1:Y:S02]  /*0320*/  LDG.E R0, desc[UR4][R2.64] ;  /* 0x0000000402007981 */ /* 0x001e64000c1e1900 */
[----:B-1----:R-:W-:-:S05]  /*0330*/  IADD3 R5, PT, PT, R0, UR6, RZ ;  /* 0x0000000600057c10 */ /* 0x002fca000fffe0ff */
[----:B------:R-:W-:Y:S01]  /*0340*/  STG.E desc[UR4][R2.64], R5 ;  /* 0x0000000502007986 */ /* 0x000fe2000c101904 */
[----:B------:R-:W-:Y:S05]  /*0350*/  EXIT ;  /* 0x000000000000794d */ /* 0x000fea0003800000 */
.L_x_0:
[----:B------:R-:W-:-:S00]  /*0360*/  BRA `(.L_x_0) ;  /* 0xfffffffc00fc7947 */ /* 0x000fc0000383ffff */
[----:B------:R-:W-:-:S00]  /*0370*/  NOP ;  /* 0x0000000000007918 */ /* 0x000fc00000000000 */
        /* <DEDUP_REMOVED lines=8> */
.L_x_1:


//--------------------- .nv.shared.reserved.0     --------------------------
	.section	.nv.shared.reserved.0,"aw",@nobits
	.weak		__nv_reservedSMEM_offset_0_alias
	.size		__nv_reservedSMEM_offset_0_alias, 0, 64
	.other		__nv_reservedSMEM_offset_0_alias,@"STO_CUDA_RESERVED_SHARED STV_DEFAULT"
__nv_reservedSMEM_offset_0_alias:
	.zero		0
	.zero		64


//--------------------- .nv.constant0._Z13matrix_kernelPiiiiiiii --------------------------
	.section	.nv.constant0._Z13matrix_kernelPiiiiiiii,"a",@progbits
	.sectionflags	@""
	.align	4
.nv.constant0._Z13matrix_kernelPiiiiiiii:
	.zero		932


//--------------------- SYMBOLS --------------------------

	.type		.nv.reservedSmem.offset0,@object
	.size		.nv.reservedSmem.offset0,0x4
